//
// Generated by NVIDIA NVVM Compiler
//
// Compiler Build ID: CL-36424714
// Cuda compilation tools, release 13.0, V13.0.88
// Based on NVVM 20.0.0
//

.version 9.0
.target sm_100
.address_size 64

	// .globl	_Z16vectorAddAndSqrtPfS_i

.visible .entry _Z16vectorAddAndSqrtPfS_i(
	.param .u64 .ptr .align 1 _Z16vectorAddAndSqrtPfS_i_param_0,
	.param .u64 .ptr .align 1 _Z16vectorAddAndSqrtPfS_i_param_1,
	.param .u32 _Z16vectorAddAndSqrtPfS_i_param_2
)
{
	.reg .pred 	%p<2>;
	.reg .b32 	%r<6>;
	.reg .b32 	%f<5>;
	.reg .b64 	%rd<8>;

	ld.param.u64 	%rd1, [_Z16vectorAddAndSqrtPfS_i_param_0];
	ld.param.u64 	%rd2, [_Z16vectorAddAndSqrtPfS_i_param_1];
	ld.param.u32 	%r2, [_Z16vectorAddAndSqrtPfS_i_param_2];
	mov.u32 	%r3, %ctaid.x;
	mov.u32 	%r4, %ntid.x;
	mov.u32 	%r5, %tid.x;
	mad.lo.s32 	%r1, %r3, %r4, %r5;
	setp.ge.s32 	%p1, %r1, %r2;
	@%p1 bra 	$L__BB0_2;
	cvta.to.global.u64 	%rd3, %rd1;
	cvta.to.global.u64 	%rd4, %rd2;
	mul.wide.s32 	%rd5, %r1, 4;
	add.s64 	%rd6, %rd3, %rd5;
	ld.global.f32 	%f1, [%rd6];
	add.s64 	%rd7, %rd4, %rd5;
	ld.global.f32 	%f2, [%rd7];
	add.f32 	%f3, %f1, %f2;
	sqrt.rn.f32 	%f4, %f3;
	st.global.f32 	[%rd6], %f4;
$L__BB0_2:
	ret;

}


// ===== COMPILED SASS (sm_100) =====

	.target	sm_100

	.elftype	@"ET_EXEC"


//--------------------- .note.nv.tkinfo           --------------------------
	.section	.note.nv.tkinfo,"",@"SHT_NOTE"
	.sectionflags	@"SHF_NOTE_NV_TKINFO"
	.tkinfo
        /*0018*/ 	.word	0x00000002
        /*0030*/ 	.string	""
        /*0030*/ 	.string	"ptxas"
        /*0030*/ 	.string	"Cuda compilation tools, release 13.0, V13.0.88"
        /*0030*/ 	.string	"Build cuda_13.0.r13.0/compiler.36424714_0"
        /*0030*/ 	.string	"-arch sm_100 -m 64 "



//--------------------- .note.nv.cuinfo           --------------------------
	.section	.note.nv.cuinfo,"",@"SHT_NOTE"
	.sectionflags	@"SHF_NOTE_NV_CUINFO"
        /*0018*/ 	.short	0x0002
        /*001a*/ 	.short	0x0064
        /*001c*/ 	.short	0x0082
	.zero		2


//--------------------- .nv.info                  --------------------------
	.section	.nv.info,"",@"SHT_CUDA_INFO"
	.align	4


	//----- nvinfo : EIATTR_REGCOUNT
	.align		4
        /*0000*/ 	.byte	0x04, 0x2f
        /*0002*/ 	.short	(.L_1 - .L_0)
	.align		4
.L_0:
        /*0004*/ 	.word	index@(_Z16vectorAddAndSqrtPfS_i)
        /*0008*/ 	.word	0x0000000c


	//----- nvinfo : EIATTR_FRAME_SIZE
	.align		4
.L_1:
        /*000c*/ 	.byte	0x04, 0x11
        /*000e*/ 	.short	(.L_3 - .L_2)
	.align		4
.L_2:
        /*0010*/ 	.word	index@($__internal_0_$__cuda_sm20_sqrt_rn_f32_slowpath)
        /*0014*/ 	.word	0x00000000


	//----- nvinfo : EIATTR_FRAME_SIZE
	.align		4
.L_3:
        /*0018*/ 	.byte	0x04, 0x11
        /*001a*/ 	.short	(.L_5 - .L_4)
	.align		4
.L_4:
        /*001c*/ 	.word	index@(_Z16vectorAddAndSqrtPfS_i)
        /*0020*/ 	.word	0x00000000


	//----- nvinfo : EIATTR_MIN_STACK_SIZE
	.align		4
.L_5:
        /*0024*/ 	.byte	0x04, 0x12
        /*0026*/ 	.short	(.L_7 - .L_6)
	.align		4
.L_6:
        /*0028*/ 	.word	index@(_Z16vectorAddAndSqrtPfS_i)
        /*002c*/ 	.word	0x00000000
.L_7:


//--------------------- .nv.compat                --------------------------
	.section	.nv.compat,"",@"SHT_CUDA_COMPAT_INFO"
	.align	4
        /*0000*/ 	.byte	0x02, 0x09, 0x00, 0x00, 0x02, 0x02, 0x01, 0x00, 0x02, 0x05, 0x05, 0x00, 0x03, 0x07, 0x01, 0x01
        /*0010*/ 	.byte	0x02, 0x03, 0x00, 0x00, 0x02, 0x06, 0x01, 0x00, 0x04, 0x0b, 0x08, 0x00, 0x01, 0x00, 0x00, 0x00
        /*0020*/ 	.byte	0x00, 0x00, 0x00, 0x00


//--------------------- .nv.info._Z16vectorAddAndSqrtPfS_i --------------------------
	.section	.nv.info._Z16vectorAddAndSqrtPfS_i,"",@"SHT_CUDA_INFO"
	.sectionflags	@""
	.align	4


	//----- nvinfo : EIATTR_CUDA_API_VERSION
	.align		4
        /*0000*/ 	.byte	0x04, 0x37
        /*0002*/ 	.short	(.L_9 - .L_8)
.L_8:
        /*0004*/ 	.word	0x00000082


	//----- nvinfo : EIATTR_KPARAM_INFO
	.align		4
.L_9:
        /*0008*/ 	.byte	0x04, 0x17
        /*000a*/ 	.short	(.L_11 - .L_10)
.L_10:
        /*000c*/ 	.word	0x00000000
        /*0010*/ 	.short	0x0002
        /*0012*/ 	.short	0x0010
        /*0014*/ 	.byte	0x00, 0xf0, 0x11, 0x00


	//----- nvinfo : EIATTR_KPARAM_INFO
	.align		4
.L_11:
        /*0018*/ 	.byte	0x04, 0x17
        /*001a*/ 	.short	(.L_13 - .L_12)
.L_12:
        /*001c*/ 	.word	0x00000000
        /*0020*/ 	.short	0x0001
        /*0022*/ 	.short	0x0008
        /*0024*/ 	.byte	0x00, 0xf5, 0x21, 0x00


	//----- nvinfo : EIATTR_KPARAM_INFO
	.align		4
.L_13:
        /*0028*/ 	.byte	0x04, 0x17
        /*002a*/ 	.short	(.L_15 - .L_14)
.L_14:
        /*002c*/ 	.word	0x00000000
        /*0030*/ 	.short	0x0000
        /*0032*/ 	.short	0x0000
        /*0034*/ 	.byte	0x00, 0xf5, 0x21, 0x00


	//----- nvinfo : EIATTR_SPARSE_MMA_MASK
	.align		4
.L_15:
        /*0038*/ 	.byte	0x03, 0x50
        /*003a*/ 	.short	0x0000


	//----- nvinfo : EIATTR_MAXREG_COUNT
	.align		4
        /*003c*/ 	.byte	0x03, 0x1b
        /*003e*/ 	.short	0x00ff


	//----- nvinfo : EIATTR_MERCURY_ISA_VERSION
	.align		4
        /*0040*/ 	.byte	0x03, 0x5f
        /*0042*/ 	.short	0x0101


	//----- nvinfo : EIATTR_VRC_CTA_INIT_COUNT
	.align		4
        /*0044*/ 	.byte	0x02, 0x4a
	.zero		1
	.zero		1


	//----- nvinfo : EIATTR_EXIT_INSTR_OFFSETS
	.align		4
        /*0048*/ 	.byte	0x04, 0x1c
        /*004a*/ 	.short	(.L_17 - .L_16)


	//   ....[0]....
.L_16:
        /*004c*/ 	.word	0x00000070


	//   ....[1]....
        /*0050*/ 	.word	0x000001f0


	//----- nvinfo : EIATTR_CRS_STACK_SIZE
	.align		4
.L_17:
        /*0054*/ 	.byte	0x04, 0x1e
        /*0056*/ 	.short	(.L_19 - .L_18)
.L_18:
        /*0058*/ 	.word	0x00000000


	//----- nvinfo : EIATTR_CBANK_PARAM_SIZE
	.align		4
.L_19:
        /*005c*/ 	.byte	0x03, 0x19
        /*005e*/ 	.short	0x0014


	//----- nvinfo : EIATTR_PARAM_CBANK
	.align		4
        /*0060*/ 	.byte	0x04, 0x0a
        /*0062*/ 	.short	(.L_21 - .L_20)
	.align		4
.L_20:
        /*0064*/ 	.word	index@(.nv.constant0._Z16vectorAddAndSqrtPfS_i)
        /*0068*/ 	.short	0x0380
        /*006a*/ 	.short	0x0014


	//----- nvinfo : EIATTR_SW_WAR
	.align		4
.L_21:
        /*006c*/ 	.byte	0x04, 0x36
        /*006e*/ 	.short	(.L_23 - .L_22)
.L_22:
        /*0070*/ 	.word	0x00000008
.L_23:


//--------------------- .nv.callgraph             --------------------------
	.section	.nv.callgraph,"",@"SHT_CUDA_CALLGRAPH"
	.align	4
	.sectionentsize	8
	.align		4
        /*0000*/ 	.word	0x00000000
	.align		4
        /*0004*/ 	.word	0xffffffff
	.align		4
        /*0008*/ 	.word	0x00000000
	.align		4
        /*000c*/ 	.word	0xfffffffe
	.align		4
        /*0010*/ 	.word	0x00000000
	.align		4
        /*0014*/ 	.word	0xfffffffd
	.align		4
        /*0018*/ 	.word	0x00000000
	.align		4
        /*001c*/ 	.word	0xfffffffc


//--------------------- .text._Z16vectorAddAndSqrtPfS_i --------------------------
	.section	.text._Z16vectorAddAndSqrtPfS_i,"ax",@progbits
	.align	128
        .global         _Z16vectorAddAndSqrtPfS_i
        .type           _Z16vectorAddAndSqrtPfS_i,@function
        .size           _Z16vectorAddAndSqrtPfS_i,(.L_x_5 - _Z16vectorAddAndSqrtPfS_i)
        .other          _Z16vectorAddAndSqrtPfS_i,@"STO_CUDA_ENTRY STV_DEFAULT"
_Z16vectorAddAndSqrtPfS_i:
.text._Z16vectorAddAndSqrtPfS_i:
[----:B------:R-:W-:Y:S01]  /*0000*/  LDC R1, c[0x0][0x37c] ;  /* 0x0000df00ff017b82 */ /* 0x000fe20000000800 */
[----:B------:R-:W0:Y:S07]  /*0010*/  S2R R0, SR_TID.X ;  /* 0x0000000000007919 */ /* 0x000e2e0000002100 */
[----:B------:R-:W0:Y:S01]  /*0020*/  S2UR UR4, SR_CTAID.X ;  /* 0x00000000000479c3 */ /* 0x000e220000002500 */
[----:B------:R-:W1:Y:S07]  /*0030*/  LDCU UR5, c[0x0][0x390] ;  /* 0x00007200ff0577ac */ /* 0x000e6e0008000800 */
[----:B------:R-:W0:Y:S02]  /*0040*/  LDC R7, c[0x0][0x360] ;  /* 0x0000d800ff077b82 */ /* 0x000e240000000800 */
[----:B0-----:R-:W-:-:S05]  /*0050*/  IMAD R7, R7, UR4, R0 ;  /* 0x0000000407077c24 */ /* 0x001fca000f8e0200 */
[----:B-1----:R-:W-:-:S13]  /*0060*/  ISETP.GE.AND P0, PT, R7, UR5, PT ;  /* 0x0000000507007c0c */ /* 0x002fda000bf06270 */
[----:B------:R-:W-:Y:S05]  /*0070*/  @P0 EXIT ;  /* 0x000000000000094d */ /* 0x000fea0003800000 */
[----:B------:R-:W0:Y:S01]  /*0080*/  LDC.64 R4, c[0x0][0x388] ;  /* 0x0000e200ff047b82 */ /* 0x000e220000000a00 */
[----:B------:R-:W1:Y:S07]  /*0090*/  LDCU.64 UR4, c[0x0][0x358] ;  /* 0x00006b00ff0477ac */ /* 0x000e6e0008000a00 */
[----:B------:R-:W2:Y:S01]  /*00a0*/  LDC.64 R2, c[0x0][0x380] ;  /* 0x0000e000ff027b82 */ /* 0x000ea20000000a00 */
[----:B0-----:R-:W-:-:S06]  /*00b0*/  IMAD.WIDE R4, R7, 0x4, R4 ;  /* 0x0000000407047825 */ /* 0x001fcc00078e0204 */
[----:B-1----:R-:W3:Y:S01]  /*00c0*/  LDG.E R5, desc[UR4][R4.64] ;  /* 0x0000000404057981 */ /* 0x002ee2000c1e1900 */
[----:B--2---:R-:W-:-:S05]  /*00d0*/  IMAD.WIDE R2, R7, 0x4, R2 ;  /* 0x0000000407027825 */ /* 0x004fca00078e0202 */
[----:B------:R-:W3:Y:S01]  /*00e0*/  LDG.E R0, desc[UR4][R2.64] ;  /* 0x0000000402007981 */ /* 0x000ee2000c1e1900 */
[----:B------:R-:W-:Y:S01]  /*00f0*/  BSSY.RECONVERGENT B0, `(.L_x_0) ;  /* 0x000000e000007945 */ /* 0x000fe20003800200 */
[----:B---3--:R-:W-:-:S05]  /*0100*/  FADD R0, R0, R5 ;  /* 0x0000000500007221 */ /* 0x008fca0000000000 */
[----:B------:R-:W-:Y:S01]  /*0110*/  IADD3 R6, PT, PT, R0, -0xd000000, RZ ;  /* 0xf300000000067810 */ /* 0x000fe20007ffe0ff */
[----:B------:R0:W1:Y:S03]  /*0120*/  MUFU.RSQ R7, R0 ;  /* 0x0000000000077308 */ /* 0x0000660000001400 */
[----:B------:R-:W-:-:S13]  /*0130*/  ISETP.GT.U32.AND P0, PT, R6, 0x727fffff, PT ;  /* 0x727fffff0600780c */ /* 0x000fda0003f04070 */
[----:B0-----:R-:W-:Y:S05]  /*0140*/  @!P0 BRA `(.L_x_1) ;  /* 0x0000000000108947 */ /* 0x001fea0003800000 */
[----:B------:R-:W-:-:S07]  /*0150*/  MOV R9, 0x170 ;  /* 0x0000017000097802 */ /* 0x000fce0000000f00 */
[----:B-1----:R-:W-:Y:S05]  /*0160*/  CALL.REL.NOINC `($__internal_0_$__cuda_sm20_sqrt_rn_f32_slowpath) ;  /* 0x0000000000247944 */ /* 0x002fea0003c00000 */
[----:B------:R-:W-:Y:S01]  /*0170*/  MOV R5, R0 ;  /* 0x0000000000057202 */ /* 0x000fe20000000f00 */
[----:B------:R-:W-:Y:S06]  /*0180*/  BRA `(.L_x_2) ;  /* 0x0000000000107947 */ /* 0x000fec0003800000 */
.L_x_1:
[----:B-1----:R-:W-:Y:S01]  /*0190*/  FMUL.FTZ R5, R0, R7 ;  /* 0x0000000700057220 */ /* 0x002fe20000410000 */
[----:B------:R-:W-:-:S03]  /*01a0*/  FMUL.FTZ R7, R7, 0.5 ;  /* 0x3f00000007077820 */ /* 0x000fc60000410000 */
[----:B------:R-:W-:-:S04]  /*01b0*/  FFMA R0, -R5, R5, R0 ;  /* 0x0000000505007223 */ /* 0x000fc80000000100 */
[----:B------:R-:W-:-:S07]  /*01c0*/  FFMA R5, R0, R7, R5 ;  /* 0x0000000700057223 */ /* 0x000fce0000000005 */
.L_x_2:
[----:B------:R-:W-:Y:S05]  /*01d0*/  BSYNC.RECONVERGENT B0 ;  /* 0x0000000000007941 */ /* 0x000fea0003800200 */
.L_x_0:
[----:B------:R-:W-:Y:S01]  /*01e0*/  STG.E desc[UR4][R2.64], R5 ;  /* 0x0000000502007986 */ /* 0x000fe2000c101904 */
[----:B------:R-:W-:Y:S05]  /*01f0*/  EXIT ;  /* 0x000000000000794d */ /* 0x000fea0003800000 */
        .weak           $__internal_0_$__cuda_sm20_sqrt_rn_f32_slowpath
        .type           $__internal_0_$__cuda_sm20_sqrt_rn_f32_slowpath,@function
        .size           $__internal_0_$__cuda_sm20_sqrt_rn_f32_slowpath,(.L_x_5 - $__internal_0_$__cuda_sm20_sqrt_rn_f32_slowpath)
$__internal_0_$__cuda_sm20_sqrt_rn_f32_slowpath:
[----:B------:R-:W-:-:S13]  /*0200*/  LOP3.LUT P0, RZ, R0, 0x7fffffff, RZ, 0xc0, !PT ;  /* 0x7fffffff00ff7812 */ /* 0x000fda000780c0ff */
[----:B------:R-:W-:Y:S01]  /*0210*/  @!P0 MOV R4, R0 ;  /* 0x0000000000048202 */ /* 0x000fe20000000f00 */
[----:B------:R-:W-:Y:S06]  /*0220*/  @!P0 BRA `(.L_x_3) ;  /* 0x0000000000408947 */ /* 0x000fec0003800000 */
[----:B------:R-:W-:-:S13]  /*0230*/  FSETP.GEU.FTZ.AND P0, PT, R0, RZ, PT ;  /* 0x000000ff0000720b */ /* 0x000fda0003f1e000 */
[----:B------:R-:W-:Y:S01]  /*0240*/  @!P0 MOV R4, 0x7fffffff ;  /* 0x7fffffff00048802 */ /* 0x000fe20000000f00 */
[----:B------:R-:W-:Y:S06]  /*0250*/  @!P0 BRA `(.L_x_3) ;  /* 0x0000000000348947 */ /* 0x000fec0003800000 */
[----:B------:R-:W-:-:S13]  /*0260*/  FSETP.GTU.FTZ.AND P0, PT, |R0|, +INF , PT ;  /* 0x7f8000000000780b */ /* 0x000fda0003f1c200 */
[----:B------:R-:W-:Y:S01]  /*0270*/  @P0 FADD.FTZ R4, R0, 1 ;  /* 0x3f80000000040421 */ /* 0x000fe20000010000 */
[----:B------:R-:W-:Y:S06]  /*0280*/  @P0 BRA `(.L_x_3) ;  /* 0x0000000000280947 */ /* 0x000fec0003800000 */
[----:B------:R-:W-:-:S13]  /*0290*/  FSETP.NEU.FTZ.AND P0, PT, |R0|, +INF , PT ;  /* 0x7f8000000000780b */ /* 0x000fda0003f1d200 */
[----:B------:R-:W-:-:S04]  /*02a0*/  @P0 FFMA R5, R0, 1.84467440737095516160e+19, RZ ;  /* 0x5f80000000050823 */ /* 0x000fc800000000ff */
[----:B------:R-:W0:Y:S02]  /*02b0*/  @P0 MUFU.RSQ R4, R5 ;  /* 0x0000000500040308 */ /* 0x000e240000001400 */
[----:B0-----:R-:W-:Y:S01]  /*02c0*/  @P0 FMUL.FTZ R6, R5, R4 ;  /* 0x0000000405060220 */ /* 0x001fe20000410000 */
[----:B------:R-:W-:Y:S01]  /*02d0*/  @P0 FMUL.FTZ R8, R4, 0.5 ;  /* 0x3f00000004080820 */ /* 0x000fe20000410000 */
[----:B------:R-:W-:Y:S02]  /*02e0*/  @!P0 MOV R4, R0 ;  /* 0x0000000000048202 */ /* 0x000fe40000000f00 */
[----:B------:R-:W-:-:S04]  /*02f0*/  @P0 FADD.FTZ R7, -R6, -RZ ;  /* 0x800000ff06070221 */ /* 0x000fc80000010100 */
[----:B------:R-:W-:-:S04]  /*0300*/  @P0 FFMA R7, R6, R7, R5 ;  /* 0x0000000706070223 */ /* 0x000fc80000000005 */
[----:B------:R-:W-:-:S04]  /*0310*/  @P0 FFMA R7, R7, R8, R6 ;  /* 0x0000000807070223 */ /* 0x000fc80000000006 */
[----:B------:R-:W-:-:S07]  /*0320*/  @P0 FMUL.FTZ R4, R7, 2.3283064365386962891e-10 ;  /* 0x2f80000007040820 */ /* 0x000fce0000410000 */
.L_x_3:
[----:B------:R-:W-:Y:S01]  /*0330*/  HFMA2 R5, -RZ, RZ, 0, 0 ;  /* 0x00000000ff057431 */ /* 0x000fe200000001ff */
[----:B------:R-:W-:Y:S02]  /*0340*/  MOV R0, R4 ;  /* 0x0000000400007202 */ /* 0x000fe40000000f00 */
[----:B------:R-:W-:-:S04]  /*0350*/  MOV R4, R9 ;  /* 0x0000000900047202 */ /* 0x000fc80000000f00 */
[----:B------:R-:W-:Y:S05]  /*0360*/  RET.REL.NODEC R4 `(_Z16vectorAddAndSqrtPfS_i) ;  /* 0xfffffffc04247950 */ /* 0x000fea0003c3ffff */
.L_x_4:
[----:B------:R-:W-:-:S00]  /*0370*/  BRA `(.L_x_4) ;  /* 0xfffffffc00fc7947 */ /* 0x000fc0000383ffff */
[----:B------:R-:W-:-:S00]  /*0380*/  NOP ;  /* 0x0000000000007918 */ /* 0x000fc00000000000 */
[----:B------:R-:W-:-:S00]  /*0390*/  NOP ;  /* 0x0000000000007918 */ /* 0x000fc00000000000 */
[----:B------:R-:W-:-:S00]  /*03a0*/  NOP ;  /* 0x0000000000007918 */ /* 0x000fc00000000000 */
[----:B------:R-:W-:-:S00]  /*03b0*/  NOP ;  /* 0x0000000000007918 */ /* 0x000fc00000000000 */
[----:B------:R-:W-:-:S00]  /*03c0*/  NOP ;  /* 0x0000000000007918 */ /* 0x000fc00000000000 */
[----:B------:R-:W-:-:S00]  /*03d0*/  NOP ;  /* 0x0000000000007918 */ /* 0x000fc00000000000 */
[----:B------:R-:W-:-:S00]  /*03e0*/  NOP ;  /* 0x0000000000007918 */ /* 0x000fc00000000000 */
[----:B------:R-:W-:-:S00]  /*03f0*/  NOP ;  /* 0x0000000000007918 */ /* 0x000fc00000000000 */
.L_x_5:


//--------------------- .nv.shared.reserved.0     --------------------------
	.section	.nv.shared.reserved.0,"aw",@nobits
	.weak		__nv_reservedSMEM_offset_0_alias
	.size		__nv_reservedSMEM_offset_0_alias, 0, 64
	.other		__nv_reservedSMEM_offset_0_alias,@"STO_CUDA_RESERVED_SHARED STV_DEFAULT"
__nv_reservedSMEM_offset_0_alias:
	.zero		0
	.zero		64


//--------------------- .nv.constant0._Z16vectorAddAndSqrtPfS_i --------------------------
	.section	.nv.constant0._Z16vectorAddAndSqrtPfS_i,"a",@progbits
	.sectionflags	@""
	.align	4
.nv.constant0._Z16vectorAddAndSqrtPfS_i:
	.zero		916


//--------------------- SYMBOLS --------------------------

	.type		.nv.reservedSmem.offset0,@object
	.size		.nv.reservedSmem.offset0,0x4
